//
// Generated by NVIDIA NVVM Compiler
//
// Compiler Build ID: CL-36424714
// Cuda compilation tools, release 13.0, V13.0.88
// Based on NVVM 20.0.0
//

.version 9.0
.target sm_100
.address_size 64

	// .globl	_Z17LASWP_kernel_testPdiiiPKi

.visible .entry _Z17LASWP_kernel_testPdiiiPKi(
	.param .u64 .ptr .align 1 _Z17LASWP_kernel_testPdiiiPKi_param_0,
	.param .u32 _Z17LASWP_kernel_testPdiiiPKi_param_1,
	.param .u32 _Z17LASWP_kernel_testPdiiiPKi_param_2,
	.param .u32 _Z17LASWP_kernel_testPdiiiPKi_param_3,
	.param .u64 .ptr .align 1 _Z17LASWP_kernel_testPdiiiPKi_param_4
)
{
	.reg .pred 	%p<5>;
	.reg .b32 	%r<17>;
	.reg .b64 	%rd<14>;
	.reg .b64 	%fd<3>;

	ld.param.u64 	%rd1, [_Z17LASWP_kernel_testPdiiiPKi_param_0];
	ld.param.u32 	%r5, [_Z17LASWP_kernel_testPdiiiPKi_param_1];
	ld.param.u32 	%r6, [_Z17LASWP_kernel_testPdiiiPKi_param_2];
	ld.param.u32 	%r7, [_Z17LASWP_kernel_testPdiiiPKi_param_3];
	ld.param.u64 	%rd2, [_Z17LASWP_kernel_testPdiiiPKi_param_4];
	mov.u32 	%r8, %ctaid.y;
	mov.u32 	%r9, %ntid.y;
	mov.u32 	%r10, %tid.y;
	mad.lo.s32 	%r1, %r8, %r9, %r10;
	mov.u32 	%r11, %ctaid.x;
	mov.u32 	%r12, %ntid.x;
	mov.u32 	%r13, %tid.x;
	mad.lo.s32 	%r2, %r11, %r12, %r13;
	setp.ge.s32 	%p1, %r1, %r7;
	setp.ge.s32 	%p2, %r2, %r5;
	or.pred  	%p3, %p2, %p1;
	@%p3 bra 	$L__BB0_3;
	cvta.to.global.u64 	%rd3, %rd2;
	mul.wide.u32 	%rd4, %r1, 4;
	add.s64 	%rd5, %rd3, %rd4;
	ld.global.u32 	%r3, [%rd5];
	add.s32 	%r14, %r3, -1;
	add.s32 	%r4, %r6, %r1;
	setp.eq.s32 	%p4, %r14, %r4;
	@%p4 bra 	$L__BB0_3;
	cvta.to.global.u64 	%rd6, %rd1;
	mul.lo.s32 	%r15, %r5, %r2;
	add.s32 	%r16, %r4, %r15;
	mul.wide.s32 	%rd7, %r16, 8;
	add.s64 	%rd8, %rd6, %rd7;
	ld.global.f64 	%fd1, [%rd8];
	cvt.s64.s32 	%rd9, %r15;
	cvt.s64.s32 	%rd10, %r3;
	add.s64 	%rd11, %rd10, %rd9;
	shl.b64 	%rd12, %rd11, 3;
	add.s64 	%rd13, %rd6, %rd12;
	ld.global.f64 	%fd2, [%rd13+-8];
	st.global.f64 	[%rd8], %fd2;
	st.global.f64 	[%rd13+-8], %fd1;
$L__BB0_3:
	ret;

}


// ===== COMPILED SASS (sm_100) =====

	.target	sm_100

	.elftype	@"ET_EXEC"


//--------------------- .note.nv.tkinfo           --------------------------
	.section	.note.nv.tkinfo,"",@"SHT_NOTE"
	.sectionflags	@"SHF_NOTE_NV_TKINFO"
	.tkinfo
        /*0018*/ 	.word	0x00000002
        /*0030*/ 	.string	""
        /*0030*/ 	.string	"ptxas"
        /*0030*/ 	.string	"Cuda compilation tools, release 13.0, V13.0.88"
        /*0030*/ 	.string	"Build cuda_13.0.r13.0/compiler.36424714_0"
        /*0030*/ 	.string	"-arch sm_100 -m 64 "



//--------------------- .note.nv.cuinfo           --------------------------
	.section	.note.nv.cuinfo,"",@"SHT_NOTE"
	.sectionflags	@"SHF_NOTE_NV_CUINFO"
        /*0018*/ 	.short	0x0002
        /*001a*/ 	.short	0x0064
        /*001c*/ 	.short	0x0082
	.zero		2


//--------------------- .nv.info                  --------------------------
	.section	.nv.info,"",@"SHT_CUDA_INFO"
	.align	4


	//----- nvinfo : EIATTR_REGCOUNT
	.align		4
        /*0000*/ 	.byte	0x04, 0x2f
        /*0002*/ 	.short	(.L_1 - .L_0)
	.align		4
.L_0:
        /*0004*/ 	.word	index@(_Z17LASWP_kernel_testPdiiiPKi)
        /*0008*/ 	.word	0x0000000c


	//----- nvinfo : EIATTR_FRAME_SIZE
	.align		4
.L_1:
        /*000c*/ 	.byte	0x04, 0x11
        /*000e*/ 	.short	(.L_3 - .L_2)
	.align		4
.L_2:
        /*0010*/ 	.word	index@(_Z17LASWP_kernel_testPdiiiPKi)
        /*0014*/ 	.word	0x00000000


	//----- nvinfo : EIATTR_MIN_STACK_SIZE
	.align		4
.L_3:
        /*0018*/ 	.byte	0x04, 0x12
        /*001a*/ 	.short	(.L_5 - .L_4)
	.align		4
.L_4:
        /*001c*/ 	.word	index@(_Z17LASWP_kernel_testPdiiiPKi)
        /*0020*/ 	.word	0x00000000
.L_5:


//--------------------- .nv.compat                --------------------------
	.section	.nv.compat,"",@"SHT_CUDA_COMPAT_INFO"
	.align	4
        /*0000*/ 	.byte	0x02, 0x09, 0x00, 0x00, 0x02, 0x02, 0x01, 0x00, 0x02, 0x05, 0x05, 0x00, 0x03, 0x07, 0x01, 0x01
        /*0010*/ 	.byte	0x02, 0x03, 0x00, 0x00, 0x02, 0x06, 0x01, 0x00, 0x04, 0x0b, 0x08, 0x00, 0x09, 0x00, 0x00, 0x00
        /*0020*/ 	.byte	0x00, 0x00, 0x00, 0x00


//--------------------- .nv.info._Z17LASWP_kernel_testPdiiiPKi --------------------------
	.section	.nv.info._Z17LASWP_kernel_testPdiiiPKi,"",@"SHT_CUDA_INFO"
	.sectionflags	@""
	.align	4


	//----- nvinfo : EIATTR_CUDA_API_VERSION
	.align		4
        /*0000*/ 	.byte	0x04, 0x37
        /*0002*/ 	.short	(.L_7 - .L_6)
.L_6:
        /*0004*/ 	.word	0x00000082


	//----- nvinfo : EIATTR_KPARAM_INFO
	.align		4
.L_7:
        /*0008*/ 	.byte	0x04, 0x17
        /*000a*/ 	.short	(.L_9 - .L_8)
.L_8:
        /*000c*/ 	.word	0x00000000
        /*0010*/ 	.short	0x0004
        /*0012*/ 	.short	0x0018
        /*0014*/ 	.byte	0x00, 0xf5, 0x21, 0x00


	//----- nvinfo : EIATTR_KPARAM_INFO
	.align		4
.L_9:
        /*0018*/ 	.byte	0x04, 0x17
        /*001a*/ 	.short	(.L_11 - .L_10)
.L_10:
        /*001c*/ 	.word	0x00000000
        /*0020*/ 	.short	0x0003
        /*0022*/ 	.short	0x0010
        /*0024*/ 	.byte	0x00, 0xf0, 0x11, 0x00


	//----- nvinfo : EIATTR_KPARAM_INFO
	.align		4
.L_11:
        /*0028*/ 	.byte	0x04, 0x17
        /*002a*/ 	.short	(.L_13 - .L_12)
.L_12:
        /*002c*/ 	.word	0x00000000
        /*0030*/ 	.short	0x0002
        /*0032*/ 	.short	0x000c
        /*0034*/ 	.byte	0x00, 0xf0, 0x11, 0x00


	//----- nvinfo : EIATTR_KPARAM_INFO
	.align		4
.L_13:
        /*0038*/ 	.byte	0x04, 0x17
        /*003a*/ 	.short	(.L_15 - .L_14)
.L_14:
        /*003c*/ 	.word	0x00000000
        /*0040*/ 	.short	0x0001
        /*0042*/ 	.short	0x0008
        /*0044*/ 	.byte	0x00, 0xf0, 0x11, 0x00


	//----- nvinfo : EIATTR_KPARAM_INFO
	.align		4
.L_15:
        /*0048*/ 	.byte	0x04, 0x17
        /*004a*/ 	.short	(.L_17 - .L_16)
.L_16:
        /*004c*/ 	.word	0x00000000
        /*0050*/ 	.short	0x0000
        /*0052*/ 	.short	0x0000
        /*0054*/ 	.byte	0x00, 0xf5, 0x21, 0x00


	//----- nvinfo : EIATTR_SPARSE_MMA_MASK
	.align		4
.L_17:
        /*0058*/ 	.byte	0x03, 0x50
        /*005a*/ 	.short	0x0000


	//----- nvinfo : EIATTR_MAXREG_COUNT
	.align		4
        /*005c*/ 	.byte	0x03, 0x1b
        /*005e*/ 	.short	0x00ff


	//----- nvinfo : EIATTR_MERCURY_ISA_VERSION
	.align		4
        /*0060*/ 	.byte	0x03, 0x5f
        /*0062*/ 	.short	0x0101


	//----- nvinfo : EIATTR_VRC_CTA_INIT_COUNT
	.align		4
        /*0064*/ 	.byte	0x02, 0x4a
	.zero		1
	.zero		1


	//----- nvinfo : EIATTR_EXIT_INSTR_OFFSETS
	.align		4
        /*0068*/ 	.byte	0x04, 0x1c
        /*006a*/ 	.short	(.L_19 - .L_18)


	//   ....[0]....
.L_18:
        /*006c*/ 	.word	0x000000d0


	//   ....[1]....
        /*0070*/ 	.word	0x00000160


	//   ....[2]....
        /*0074*/ 	.word	0x00000250


	//----- nvinfo : EIATTR_CBANK_PARAM_SIZE
	.align		4
.L_19:
        /*0078*/ 	.byte	0x03, 0x19
        /*007a*/ 	.short	0x0020


	//----- nvinfo : EIATTR_PARAM_CBANK
	.align		4
        /*007c*/ 	.byte	0x04, 0x0a
        /*007e*/ 	.short	(.L_21 - .L_20)
	.align		4
.L_20:
        /*0080*/ 	.word	index@(.nv.constant0._Z17LASWP_kernel_testPdiiiPKi)
        /*0084*/ 	.short	0x0380
        /*0086*/ 	.short	0x0020


	//----- nvinfo : EIATTR_SW_WAR
	.align		4
.L_21:
        /*0088*/ 	.byte	0x04, 0x36
        /*008a*/ 	.short	(.L_23 - .L_22)
.L_22:
        /*008c*/ 	.word	0x00000008
.L_23:


//--------------------- .nv.callgraph             --------------------------
	.section	.nv.callgraph,"",@"SHT_CUDA_CALLGRAPH"
	.align	4
	.sectionentsize	8
	.align		4
        /*0000*/ 	.word	0x00000000
	.align		4
        /*0004*/ 	.word	0xffffffff
	.align		4
        /*0008*/ 	.word	0x00000000
	.align		4
        /*000c*/ 	.word	0xfffffffe
	.align		4
        /*0010*/ 	.word	0x00000000
	.align		4
        /*0014*/ 	.word	0xfffffffd
	.align		4
        /*0018*/ 	.word	0x00000000
	.align		4
        /*001c*/ 	.word	0xfffffffc


//--------------------- .text._Z17LASWP_kernel_testPdiiiPKi --------------------------
	.section	.text._Z17LASWP_kernel_testPdiiiPKi,"ax",@progbits
	.align	128
        .global         _Z17LASWP_kernel_testPdiiiPKi
        .type           _Z17LASWP_kernel_testPdiiiPKi,@function
        .size           _Z17LASWP_kernel_testPdiiiPKi,(.L_x_1 - _Z17LASWP_kernel_testPdiiiPKi)
        .other          _Z17LASWP_kernel_testPdiiiPKi,@"STO_CUDA_ENTRY STV_DEFAULT"
_Z17LASWP_kernel_testPdiiiPKi:
.text._Z17LASWP_kernel_testPdiiiPKi:
[----:B------:R-:W-:Y:S01]  /*0000*/  LDC R1, c[0x0][0x37c] ;  /* 0x0000df00ff017b82 */ /* 0x000fe20000000800 */
[----:B------:R-:W0:Y:S07]  /*0010*/  S2R R0, SR_TID.Y ;  /* 0x0000000000007919 */ /* 0x000e2e0000002200 */
[----:B------:R-:W0:Y:S01]  /*0020*/  S2UR UR4, SR_CTAID.Y ;  /* 0x00000000000479c3 */ /* 0x000e220000002600 */
[----:B------:R-:W1:Y:S01]  /*0030*/  LDCU UR6, c[0x0][0x390] ;  /* 0x00007200ff0677ac */ /* 0x000e620008000800 */
[----:B------:R-:W2:Y:S01]  /*0040*/  S2R R3, SR_TID.X ;  /* 0x0000000000037919 */ /* 0x000ea20000002100 */
[----:B------:R-:W3:Y:S05]  /*0050*/  LDCU UR7, c[0x0][0x388] ;  /* 0x00007100ff0777ac */ /* 0x000eea0008000800 */
[----:B------:R-:W0:Y:S08]  /*0060*/  LDC R5, c[0x0][0x364] ;  /* 0x0000d900ff057b82 */ /* 0x000e300000000800 */
[----:B------:R-:W2:Y:S08]  /*0070*/  S2UR UR5, SR_CTAID.X ;  /* 0x00000000000579c3 */ /* 0x000eb00000002500 */
[----:B------:R-:W2:Y:S01]  /*0080*/  LDC R2, c[0x0][0x360] ;  /* 0x0000d800ff027b82 */ /* 0x000ea20000000800 */
[----:B0-----:R-:W-:-:S05]  /*0090*/  IMAD R5, R5, UR4, R0 ;  /* 0x0000000405057c24 */ /* 0x001fca000f8e0200 */
[----:B-1----:R-:W-:Y:S01]  /*00a0*/  ISETP.GE.AND P0, PT, R5, UR6, PT ;  /* 0x0000000605007c0c */ /* 0x002fe2000bf06270 */
[----:B--2---:R-:W-:-:S05]  /*00b0*/  IMAD R0, R2, UR5, R3 ;  /* 0x0000000502007c24 */ /* 0x004fca000f8e0203 */
[----:B---3--:R-:W-:-:S13]  /*00c0*/  ISETP.GE.OR P0, PT, R0, UR7, P0 ;  /* 0x0000000700007c0c */ /* 0x008fda0008706670 */
[----:B------:R-:W-:Y:S05]  /*00d0*/  @P0 EXIT ;  /* 0x000000000000094d */ /* 0x000fea0003800000 */
[----:B------:R-:W0:Y:S01]  /*00e0*/  LDC.64 R2, c[0x0][0x398] ;  /* 0x0000e600ff027b82 */ /* 0x000e220000000a00 */
[----:B------:R-:W1:Y:S01]  /*00f0*/  LDCU.64 UR4, c[0x0][0x358] ;  /* 0x00006b00ff0477ac */ /* 0x000e620008000a00 */
[----:B------:R-:W2:Y:S01]  /*0100*/  LDCU UR6, c[0x0][0x38c] ;  /* 0x00007180ff0677ac */ /* 0x000ea20008000800 */
[----:B0-----:R-:W-:-:S05]  /*0110*/  IMAD.WIDE.U32 R2, R5, 0x4, R2 ;  /* 0x0000000405027825 */ /* 0x001fca00078e0002 */
[----:B-1----:R-:W3:Y:S01]  /*0120*/  LDG.E R4, desc[UR4][R2.64] ;  /* 0x0000000402047981 */ /* 0x002ee2000c1e1900 */
[----:B--2---:R-:W-:Y:S02]  /*0130*/  VIADD R8, R5, UR6 ;  /* 0x0000000605087c36 */ /* 0x004fe40008000000 */
[----:B---3--:R-:W-:-:S05]  /*0140*/  VIADD R5, R4, 0xffffffff ;  /* 0xffffffff04057836 */ /* 0x008fca0000000000 */
[----:B------:R-:W-:-:S13]  /*0150*/  ISETP.NE.AND P0, PT, R5, R8, PT ;  /* 0x000000080500720c */ /* 0x000fda0003f05270 */
[----:B------:R-:W-:Y:S05]  /*0160*/  @!P0 EXIT ;  /* 0x000000000000894d */ /* 0x000fea0003800000 */
[----:B------:R-:W0:Y:S01]  /*0170*/  LDC.64 R2, c[0x0][0x380] ;  /* 0x0000e000ff027b82 */ /* 0x000e220000000a00 */
[----:B------:R-:W1:Y:S01]  /*0180*/  LDCU.64 UR8, c[0x0][0x380] ;  /* 0x00007000ff0877ac */ /* 0x000e620008000a00 */
[----:B------:R-:W-:Y:S01]  /*0190*/  IMAD R5, R0, UR7, RZ ;  /* 0x0000000700057c24 */ /* 0x000fe2000f8e02ff */
[----:B------:R-:W-:-:S04]  /*01a0*/  SHF.R.S32.HI R0, RZ, 0x1f, R4 ;  /* 0x0000001fff007819 */ /* 0x000fc80000011404 */
[----:B------:R-:W-:-:S04]  /*01b0*/  IADD3 R4, P0, PT, R4, R5, RZ ;  /* 0x0000000504047210 */ /* 0x000fc80007f1e0ff */
[----:B------:R-:W-:Y:S01]  /*01c0*/  LEA.HI.X.SX32 R7, R5, R0, 0x1, P0 ;  /* 0x0000000005077211 */ /* 0x000fe200000f0eff */
[----:B------:R-:W-:Y:S01]  /*01d0*/  IMAD.IADD R5, R8, 0x1, R5 ;  /* 0x0000000108057824 */ /* 0x000fe200078e0205 */
[----:B-1----:R-:W-:-:S04]  /*01e0*/  LEA R6, P0, R4, UR8, 0x3 ;  /* 0x0000000804067c11 */ /* 0x002fc8000f8018ff */
[----:B------:R-:W-:Y:S01]  /*01f0*/  LEA.HI.X R7, R4, UR9, R7, 0x3, P0 ;  /* 0x0000000904077c11 */ /* 0x000fe200080f1c07 */
[----:B0-----:R-:W-:-:S04]  /*0200*/  IMAD.WIDE R2, R5, 0x8, R2 ;  /* 0x0000000805027825 */ /* 0x001fc800078e0202 */
[----:B------:R-:W2:Y:S04]  /*0210*/  LDG.E.64 R8, desc[UR4][R6.64+-0x8] ;  /* 0xfffff80406087981 */ /* 0x000ea8000c1e1b00 */
[----:B------:R-:W3:Y:S04]  /*0220*/  LDG.E.64 R4, desc[UR4][R2.64] ;  /* 0x0000000402047981 */ /* 0x000ee8000c1e1b00 */
[----:B--2---:R-:W-:Y:S04]  /*0230*/  STG.E.64 desc[UR4][R2.64], R8 ;  /* 0x0000000802007986 */ /* 0x004fe8000c101b04 */
[----:B---3--:R-:W-:Y:S01]  /*0240*/  STG.E.64 desc[UR4][R6.64+-0x8], R4 ;  /* 0xfffff80406007986 */ /* 0x008fe2000c101b04 */
[----:B------:R-:W-:Y:S05]  /*0250*/  EXIT ;  /* 0x000000000000794d */ /* 0x000fea0003800000 */
.L_x_0:
[----:B------:R-:W-:-:S00]  /*0260*/  BRA `(.L_x_0) ;  /* 0xfffffffc00fc7947 */ /* 0x000fc0000383ffff */
[----:B------:R-:W-:-:S00]  /*0270*/  NOP ;  /* 0x0000000000007918 */ /* 0x000fc00000000000 */
        /* <DEDUP_REMOVED lines=8> */
.L_x_1:


//--------------------- .nv.shared.reserved.0     --------------------------
	.section	.nv.shared.reserved.0,"aw",@nobits
	.weak		__nv_reservedSMEM_offset_0_alias
	.size		__nv_reservedSMEM_offset_0_alias, 0, 64
	.other		__nv_reservedSMEM_offset_0_alias,@"STO_CUDA_RESERVED_SHARED STV_DEFAULT"
__nv_reservedSMEM_offset_0_alias:
	.zero		0
	.zero		64


//--------------------- .nv.constant0._Z17LASWP_kernel_testPdiiiPKi --------------------------
	.section	.nv.constant0._Z17LASWP_kernel_testPdiiiPKi,"a",@progbits
	.sectionflags	@""
	.align	4
.nv.constant0._Z17LASWP_kernel_testPdiiiPKi:
	.zero		928


//--------------------- SYMBOLS --------------------------

	.type		.nv.reservedSmem.offset0,@object
	.size		.nv.reservedSmem.offset0,0x4
